	.headerflags	@"EF_CUDA_TEXMODE_UNIFIED EF_CUDA_64BIT_ADDRESS EF_CUDA_ACCELERATORS EF_CUDA_SM90 EF_CUDA_VIRTUAL_SM(EF_CUDA_SM90)"
	.elftype	@"ET_EXEC"


//--------------------- .nv.info                  --------------------------
	.section	.nv.info,"",@"SHT_CUDA_INFO"
	.align	4


	//----- nvinfo : EIATTR_REGCOUNT
	.align		4
        /*0000*/ 	.byte	0x04, 0x2f
        /*0002*/ 	.short	(.L_1 - .L_0)
	.align		4
.L_0:
        /*0004*/ 	.word	index@(triton_)
        /*0008*/ 	.word	0x00000014


	//----- nvinfo : EIATTR_MIN_STACK_SIZE
	.align		4
.L_1:
        /*000c*/ 	.byte	0x04, 0x12
        /*000e*/ 	.short	(.L_3 - .L_2)
	.align		4
.L_2:
        /*0010*/ 	.word	index@(triton_)
        /*0014*/ 	.word	0x00000000


	//----- nvinfo : EIATTR_FRAME_SIZE
	.align		4
.L_3:
        /*0018*/ 	.byte	0x04, 0x11
        /*001a*/ 	.short	(.L_5 - .L_4)
	.align		4
.L_4:
        /*001c*/ 	.word	index@(triton_)
        /*0020*/ 	.word	0x00000000


	//----- nvinfo : EIATTR_MIN_STACK_SIZE
	.align		4
.L_5:
        /*0024*/ 	.byte	0x04, 0x12
        /*0026*/ 	.short	(.L_7 - .L_6)
	.align		4
.L_6:
        /*0028*/ 	.word	index@(triton_)
        /*002c*/ 	.word	0x00000000
.L_7:


//--------------------- .nv.info.triton_          --------------------------
	.section	.nv.info.triton_,"",@"SHT_CUDA_INFO"
	.sectionflags	@""
	.align	4


	//----- nvinfo : EIATTR_CUDA_API_VERSION
	.align		4
        /*0000*/ 	.byte	0x04, 0x37
        /*0002*/ 	.short	(.L_9 - .L_8)
.L_8:
        /*0004*/ 	.word	0x0000007c


	//----- nvinfo : EIATTR_KPARAM_INFO
	.align		4
.L_9:
        /*0008*/ 	.byte	0x04, 0x17
        /*000a*/ 	.short	(.L_11 - .L_10)
.L_10:
        /*000c*/ 	.word	0x00000000
        /*0010*/ 	.short	0x0005
        /*0012*/ 	.short	0x0028
        /*0014*/ 	.byte	0x00, 0xf0, 0x11, 0x00


	//----- nvinfo : EIATTR_KPARAM_INFO
	.align		4
.L_11:
        /*0018*/ 	.byte	0x04, 0x17
        /*001a*/ 	.short	(.L_13 - .L_12)
.L_12:
        /*001c*/ 	.word	0x00000000
        /*0020*/ 	.short	0x0004
        /*0022*/ 	.short	0x0020
        /*0024*/ 	.byte	0x00, 0xf0, 0x21, 0x00


	//----- nvinfo : EIATTR_KPARAM_INFO
	.align		4
.L_13:
        /*0028*/ 	.byte	0x04, 0x17
        /*002a*/ 	.short	(.L_15 - .L_14)
.L_14:
        /*002c*/ 	.word	0x00000000
        /*0030*/ 	.short	0x0003
        /*0032*/ 	.short	0x0018
        /*0034*/ 	.byte	0x00, 0xf0, 0x21, 0x00


	//----- nvinfo : EIATTR_KPARAM_INFO
	.align		4
.L_15:
        /*0038*/ 	.byte	0x04, 0x17
        /*003a*/ 	.short	(.L_17 - .L_16)
.L_16:
        /*003c*/ 	.word	0x00000000
        /*0040*/ 	.short	0x0002
        /*0042*/ 	.short	0x0010
        /*0044*/ 	.byte	0x00, 0xf0, 0x21, 0x00


	//----- nvinfo : EIATTR_KPARAM_INFO
	.align		4
.L_17:
        /*0048*/ 	.byte	0x04, 0x17
        /*004a*/ 	.short	(.L_19 - .L_18)
.L_18:
        /*004c*/ 	.word	0x00000000
        /*0050*/ 	.short	0x0001
        /*0052*/ 	.short	0x0008
        /*0054*/ 	.byte	0x00, 0xf0, 0x21, 0x00


	//----- nvinfo : EIATTR_KPARAM_INFO
	.align		4
.L_19:
        /*0058*/ 	.byte	0x04, 0x17
        /*005a*/ 	.short	(.L_21 - .L_20)
.L_20:
        /*005c*/ 	.word	0x00000000
        /*0060*/ 	.short	0x0000
        /*0062*/ 	.short	0x0000
        /*0064*/ 	.byte	0x00, 0xf0, 0x21, 0x00


	//----- nvinfo : EIATTR_SPARSE_MMA_MASK
	.align		4
.L_21:
        /*0068*/ 	.byte	0x03, 0x50
        /*006a*/ 	.short	0x0000


	//----- nvinfo : EIATTR_MAXREG_COUNT
	.align		4
        /*006c*/ 	.byte	0x03, 0x1b
        /*006e*/ 	.short	0x00ff


	//----- nvinfo : EIATTR_EXIT_INSTR_OFFSETS
	.align		4
        /*0070*/ 	.byte	0x04, 0x1c
        /*0072*/ 	.short	(.L_23 - .L_22)


	//   ....[0]....
.L_22:
        /*0074*/ 	.word	0x00000380


	//   ....[1]....
        /*0078*/ 	.word	0x000003a0


	//----- nvinfo : EIATTR_MAX_THREADS
	.align		4
.L_23:
        /*007c*/ 	.byte	0x04, 0x05
        /*007e*/ 	.short	(.L_25 - .L_24)
.L_24:
        /*0080*/ 	.word	0x00000100
        /*0084*/ 	.word	0x00000001
        /*0088*/ 	.word	0x00000001


	//----- nvinfo : EIATTR_CBANK_PARAM_SIZE
	.align		4
.L_25:
        /*008c*/ 	.byte	0x03, 0x19
        /*008e*/ 	.short	0x002c


	//----- nvinfo : EIATTR_PARAM_CBANK
	.align		4
        /*0090*/ 	.byte	0x04, 0x0a
        /*0092*/ 	.short	(.L_27 - .L_26)
	.align		4
.L_26:
        /*0094*/ 	.word	index@(.nv.constant0.triton_)
        /*0098*/ 	.short	0x0210
        /*009a*/ 	.short	0x002c


	//----- nvinfo : EIATTR_SW_WAR
	.align		4
.L_27:
        /*009c*/ 	.byte	0x04, 0x36
        /*009e*/ 	.short	(.L_29 - .L_28)
.L_28:
        /*00a0*/ 	.word	0x00000008
.L_29:


//--------------------- .nv.callgraph             --------------------------
	.section	.nv.callgraph,"",@"SHT_CUDA_CALLGRAPH"
	.align	4
	.sectionentsize	8
	.align		4
        /*0000*/ 	.word	0x00000000
	.align		4
        /*0004*/ 	.word	0xffffffff
	.align		4
        /*0008*/ 	.word	0x00000000
	.align		4
        /*000c*/ 	.word	0xfffffffe
	.align		4
        /*0010*/ 	.word	0x00000000
	.align		4
        /*0014*/ 	.word	0xfffffffd
	.align		4
        /*0018*/ 	.word	0x00000000
	.align		4
        /*001c*/ 	.word	0xfffffffc


//--------------------- .text.triton_             --------------------------
	.section	.text.triton_,"ax",@progbits
	.align	128
        .global         triton_
        .type           triton_,@function
        .size           triton_,(.L_x_1 - triton_)
        .other          triton_,@"STO_CUDA_ENTRY STV_DEFAULT"
triton_:
.text.triton_:
[----:B------:R-:W0:Y:S01]  /*0000*/  LDC R1, c[0x0][0x28] ;  /* 0x00000a00ff017b82 */ /* 0x000e220000000800 */
[----:B------:R-:W1:Y:S07]  /*0010*/  S2R R0, SR_TID.X ;  /* 0x0000000000007919 */ /* 0x000e6e0000002100 */
[----:B------:R-:W2:Y:S01]  /*0020*/  LDC.64 R8, c[0x0][0x220] ;  /* 0x00008800ff087b82 */ /* 0x000ea20000000a00 */
[----:B------:R-:W-:Y:S01]  /*0030*/  ULDC UR4, c[0x0][0x238] ;  /* 0x00008e0000047ab9 */ /* 0x000fe20000000800 */
[----:B------:R-:W-:Y:S01]  /*0040*/  HFMA2.MMA R14, -RZ, RZ, 0, 0 ;  /* 0x00000000ff0e7435 */ /* 0x000fe200000001ff */
[----:B------:R-:W3:Y:S01]  /*0050*/  S2R R13, SR_CTAID.X ;  /* 0x00000000000d7919 */ /* 0x000ee20000002500 */
[----:B------:R-:W-:-:S04]  /*0060*/  IMAD.MOV.U32 R12, RZ, RZ, RZ ;  /* 0x000000ffff0c7224 */ /* 0x000fc800078e00ff */
[----:B------:R-:W4:Y:S08]  /*0070*/  LDC.64 R10, c[0x0][0x228] ;  /* 0x00008a00ff0a7b82 */ /* 0x000f300000000a00 */
[----:B------:R-:W5:Y:S08]  /*0080*/  LDC.64 R4, c[0x0][0x230] ;  /* 0x00008c00ff047b82 */ /* 0x000f700000000a00 */
[----:B------:R-:W4:Y:S01]  /*0090*/  LDC.64 R6, c[0x0][0x210] ;  /* 0x00008400ff067b82 */ /* 0x000f220000000a00 */
[----:B-1----:R-:W-:-:S04]  /*00a0*/  SHF.L.U32 R0, R0, 0x1, RZ ;  /* 0x0000000100007819 */ /* 0x002fc800000006ff */
[----:B------:R-:W-:-:S05]  /*00b0*/  LOP3.LUT R0, R0, 0x1fe, RZ, 0xc0, !PT ;  /* 0x000001fe00007812 */ /* 0x000fca00078ec0ff */
[----:B---3--:R-:W-:-:S04]  /*00c0*/  IMAD R13, R13, 0x200, R0 ;  /* 0x000002000d0d7824 */ /* 0x008fc800078e0200 */
[C---:B------:R-:W-:Y:S01]  /*00d0*/  IMAD.HI R0, R13.reuse, 0x2aaaaaab, RZ ;  /* 0x2aaaaaab0d007827 */ /* 0x040fe200078e02ff */
[----:B------:R-:W-:Y:S01]  /*00e0*/  ISETP.GE.AND P0, PT, R13, UR4, PT ;  /* 0x000000040d007c0c */ /* 0x000fe2000bf06270 */
[----:B------:R-:W-:-:S03]  /*00f0*/  ULDC.64 UR4, c[0x0][0x208] ;  /* 0x0000820000047ab9 */ /* 0x000fc60000000a00 */
[----:B------:R-:W-:-:S04]  /*0100*/  SHF.R.U32.HI R3, RZ, 0x1f, R0 ;  /* 0x0000001fff037819 */ /* 0x000fc80000011600 */
[----:B------:R-:W-:Y:S02]  /*0110*/  LEA.HI R0, R0, R3, RZ, 0x17 ;  /* 0x0000000300007211 */ /* 0x000fe400078fb8ff */
[----:B------:R-:W1:Y:S03]  /*0120*/  LDC.64 R2, c[0x0][0x218] ;  /* 0x00008600ff027b82 */ /* 0x000e660000000a00 */
[----:B------:R-:W-:-:S05]  /*0130*/  IMAD R15, R0, -0xc00, R13 ;  /* 0xfffff400000f7824 */ /* 0x000fca00078e020d */
[----:B------:R-:W-:Y:S01]  /*0140*/  IADD3 R17, R15, 0x1800, RZ ;  /* 0x000018000f117810 */ /* 0x000fe20007ffe0ff */
[----:B-----5:R-:W-:-:S04]  /*0150*/  IMAD.WIDE R4, R15, 0x2, R4 ;  /* 0x000000020f047825 */ /* 0x020fc800078e0204 */
[----:B--2---:R-:W-:-:S04]  /*0160*/  IMAD.WIDE.U32 R8, R17, 0x2, R8 ;  /* 0x0000000211087825 */ /* 0x004fc800078e0008 */
[----:B----4-:R-:W-:Y:S01]  /*0170*/  IMAD.WIDE.U32 R10, R17, 0x2, R10 ;  /* 0x00000002110a7825 */ /* 0x010fe200078e000a */
[----:B------:R-:W2:Y:S01]  /*0180*/  @!P0 LDG.E.EL R12, desc[UR4][R8.64] ;  /* 0x00000004080c8981 */ /* 0x000ea2000c2e1900 */
[----:B------:R-:W-:Y:S02]  /*0190*/  MOV R15, RZ ;  /* 0x000000ff000f7202 */ /* 0x000fe40000000f00 */
[----:B------:R-:W-:Y:S01]  /*01a0*/  IMAD.MOV.U32 R16, RZ, RZ, RZ ;  /* 0x000000ffff107224 */ /* 0x000fe200078e00ff */
[----:B------:R-:W3:Y:S01]  /*01b0*/  @!P0 LDG.E.EL R14, desc[UR4][R10.64] ;  /* 0x000000040a0e8981 */ /* 0x000ee2000c2e1900 */
[----:B0-----:R-:W-:-:S03]  /*01c0*/  IMAD.WIDE R6, R13, 0x2, R6 ;  /* 0x000000020d067825 */ /* 0x001fc600078e0206 */
[----:B------:R-:W4:Y:S01]  /*01d0*/  @!P0 LDG.E.EL R15, desc[UR4][R4.64] ;  /* 0x00000004040f8981 */ /* 0x000f22000c2e1900 */
[----:B------:R-:W-:Y:S02]  /*01e0*/  IMAD.MOV.U32 R0, RZ, RZ, RZ ;  /* 0x000000ffff007224 */ /* 0x000fe400078e00ff */
[----:B-1----:R-:W-:Y:S01]  /*01f0*/  IMAD.WIDE R2, R13, 0x2, R2 ;  /* 0x000000020d027825 */ /* 0x002fe200078e0202 */
[----:B------:R-:W5:Y:S04]  /*0200*/  @!P0 LDG.E R16, desc[UR4][R6.64] ;  /* 0x0000000406108981 */ /* 0x000f68000c1e1900 */
[----:B------:R-:W5:Y:S01]  /*0210*/  @!P0 LDG.E R0, desc[UR4][R2.64] ;  /* 0x0000000402008981 */ /* 0x000f62000c1e1900 */
[----:B--2---:R-:W-:Y:S01]  /*0220*/  SHF.L.U32 R8, R12, 0x10, RZ ;  /* 0x000000100c087819 */ /* 0x004fe200000006ff */
[----:B---3--:R-:W-:Y:S01]  /*0230*/  IMAD.U32 R9, R14, 0x10000, RZ ;  /* 0x000100000e097824 */ /* 0x008fe200078e00ff */
[----:B------:R-:W-:-:S02]  /*0240*/  PRMT R12, R12, 0x7632, R12 ;  /* 0x000076320c0c7816 */ /* 0x000fc4000000000c */
[----:B------:R-:W-:Y:S01]  /*0250*/  PRMT R14, R14, 0x7632, R14 ;  /* 0x000076320e0e7816 */ /* 0x000fe2000000000e */
[--C-:B------:R-:W-:Y:S01]  /*0260*/  FADD R10, R8, R9.reuse ;  /* 0x00000009080a7221 */ /* 0x100fe20000000000 */
[----:B----4-:R-:W-:Y:S02]  /*0270*/  PRMT R9, R15, 0x7632, R9 ;  /* 0x000076320f097816 */ /* 0x010fe40000000009 */
[----:B-----5:R-:W-:Y:S01]  /*0280*/  PRMT R8, R16, 0x7632, R8 ;  /* 0x0000763210087816 */ /* 0x020fe20000000008 */
[----:B------:R-:W-:Y:S01]  /*0290*/  IMAD.U32 R5, R14, 0x10000, RZ ;  /* 0x000100000e057824 */ /* 0x000fe200078e00ff */
[----:B------:R-:W-:Y:S01]  /*02a0*/  SHF.L.U32 R12, R12, 0x10, RZ ;  /* 0x000000100c0c7819 */ /* 0x000fe200000006ff */
[----:B------:R-:W-:Y:S01]  /*02b0*/  IMAD.U32 R9, R9, 0x10000, RZ ;  /* 0x0001000009097824 */ /* 0x000fe200078e00ff */
[----:B------:R-:W-:Y:S02]  /*02c0*/  SHF.L.U32 R16, R16, 0x10, RZ ;  /* 0x0000001010107819 */ /* 0x000fe400000006ff */
[----:B------:R-:W-:-:S02]  /*02d0*/  SHF.L.U32 R15, R15, 0x10, RZ ;  /* 0x000000100f0f7819 */ /* 0x000fc400000006ff */
[----:B------:R-:W-:Y:S02]  /*02e0*/  PRMT R2, R0, 0x7632, R2 ;  /* 0x0000763200027816 */ /* 0x000fe40000000002 */
[----:B------:R-:W-:Y:S01]  /*02f0*/  SHF.L.U32 R8, R8, 0x10, RZ ;  /* 0x0000001008087819 */ /* 0x000fe200000006ff */
[----:B------:R-:W-:Y:S01]  /*0300*/  FADD R3, R12, R5 ;  /* 0x000000050c037221 */ /* 0x000fe20000000000 */
[----:B------:R-:W-:Y:S01]  /*0310*/  SHF.L.U32 R5, R0, 0x10, RZ ;  /* 0x0000001000057819 */ /* 0x000fe200000006ff */
[----:B------:R-:W-:Y:S01]  /*0320*/  FADD R15, R16, R15 ;  /* 0x0000000f100f7221 */ /* 0x000fe20000000000 */
[----:B------:R-:W-:Y:S01]  /*0330*/  SHF.L.U32 R2, R2, 0x10, RZ ;  /* 0x0000001002027819 */ /* 0x000fe200000006ff */
[----:B------:R-:W-:Y:S02]  /*0340*/  FADD R0, R8, R9 ;  /* 0x0000000908007221 */ /* 0x000fe40000000000 */
[----:B------:R-:W-:Y:S02]  /*0350*/  FFMA R10, R10, R15, R5 ;  /* 0x0000000f0a0a7223 */ /* 0x000fe40000000005 */
[----:B------:R-:W-:-:S05]  /*0360*/  FFMA R3, R3, R0, R2 ;  /* 0x0000000003037223 */ /* 0x000fca0000000002 */
[----:B------:R-:W-:Y:S01]  /*0370*/  F2FP.BF16.F32.PACK_AB R3, R3, R10 ;  /* 0x0000000a0303723e */ /* 0x000fe200000010ff */
[----:B------:R-:W-:Y:S06]  /*0380*/  @P0 EXIT ;  /* 0x000000000000094d */ /* 0x000fec0003800000 */
[----:B------:R-:W-:Y:S01]  /*0390*/  STG.E desc[UR4][R6.64], R3 ;  /* 0x0000000306007986 */ /* 0x000fe2000c101904 */
[----:B------:R-:W-:Y:S05]  /*03a0*/  EXIT ;  /* 0x000000000000794d */ /* 0x000fea0003800000 */
.L_x_0:
[----:B------:R-:W-:-:S00]  /*03b0*/  BRA `(.L_x_0) ;  /* 0xfffffffc00fc7947 */ /* 0x000fc0000383ffff */
[----:B------:R-:W-:-:S00]  /*03c0*/  NOP ;  /* 0x0000000000007918 */ /* 0x000fc00000000000 */
        /* <DEDUP_REMOVED lines=11> */
.L_x_1:


//--------------------- .nv.constant0.triton_     --------------------------
	.section	.nv.constant0.triton_,"a",@progbits
	.sectionflags	@""
	.align	4
.nv.constant0.triton_:
	.zero		572
